//
// Generated by NVIDIA NVVM Compiler
//
// Compiler Build ID: CL-36424714
// Cuda compilation tools, release 13.0, V13.0.88
// Based on NVVM 20.0.0
//

.version 9.0
.target sm_100
.address_size 64

	// .globl	_Z6kernelPi

.visible .entry _Z6kernelPi(
	.param .u64 .ptr .align 1 _Z6kernelPi_param_0
)
{
	.reg .b32 	%r<5>;
	.reg .b64 	%rd<5>;

	ld.param.u64 	%rd1, [_Z6kernelPi_param_0];
	cvta.to.global.u64 	%rd2, %rd1;
	mov.u32 	%r1, %tid.x;
	mov.u32 	%r2, %ctaid.x;
	add.s32 	%r3, %r1, %r2;
	mad.lo.s32 	%r4, %r2, 7, %r3;
	mul.wide.u32 	%rd3, %r4, 4;
	add.s64 	%rd4, %rd2, %rd3;
	st.global.u32 	[%rd4], %r3;
	ret;

}


// ===== COMPILED SASS (sm_100) =====

	.target	sm_100

	.elftype	@"ET_EXEC"


//--------------------- .note.nv.tkinfo           --------------------------
	.section	.note.nv.tkinfo,"",@"SHT_NOTE"
	.sectionflags	@"SHF_NOTE_NV_TKINFO"
	.tkinfo
        /*0018*/ 	.word	0x00000002
        /*0030*/ 	.string	""
        /*0030*/ 	.string	"ptxas"
        /*0030*/ 	.string	"Cuda compilation tools, release 13.0, V13.0.88"
        /*0030*/ 	.string	"Build cuda_13.0.r13.0/compiler.36424714_0"
        /*0030*/ 	.string	"-arch sm_100 -m 64 "



//--------------------- .note.nv.cuinfo           --------------------------
	.section	.note.nv.cuinfo,"",@"SHT_NOTE"
	.sectionflags	@"SHF_NOTE_NV_CUINFO"
        /*0018*/ 	.short	0x0002
        /*001a*/ 	.short	0x0064
        /*001c*/ 	.short	0x0082
	.zero		2


//--------------------- .nv.info                  --------------------------
	.section	.nv.info,"",@"SHT_CUDA_INFO"
	.align	4


	//----- nvinfo : EIATTR_REGCOUNT
	.align		4
        /*0000*/ 	.byte	0x04, 0x2f
        /*0002*/ 	.short	(.L_1 - .L_0)
	.align		4
.L_0:
        /*0004*/ 	.word	index@(_Z6kernelPi)
        /*0008*/ 	.word	0x0000000a


	//----- nvinfo : EIATTR_FRAME_SIZE
	.align		4
.L_1:
        /*000c*/ 	.byte	0x04, 0x11
        /*000e*/ 	.short	(.L_3 - .L_2)
	.align		4
.L_2:
        /*0010*/ 	.word	index@(_Z6kernelPi)
        /*0014*/ 	.word	0x00000000


	//----- nvinfo : EIATTR_MIN_STACK_SIZE
	.align		4
.L_3:
        /*0018*/ 	.byte	0x04, 0x12
        /*001a*/ 	.short	(.L_5 - .L_4)
	.align		4
.L_4:
        /*001c*/ 	.word	index@(_Z6kernelPi)
        /*0020*/ 	.word	0x00000000
.L_5:


//--------------------- .nv.compat                --------------------------
	.section	.nv.compat,"",@"SHT_CUDA_COMPAT_INFO"
	.align	4
        /*0000*/ 	.byte	0x02, 0x09, 0x00, 0x00, 0x02, 0x02, 0x01, 0x00, 0x02, 0x05, 0x05, 0x00, 0x03, 0x07, 0x01, 0x01
        /*0010*/ 	.byte	0x02, 0x03, 0x00, 0x00, 0x02, 0x06, 0x01, 0x00, 0x04, 0x0b, 0x08, 0x00, 0x09, 0x00, 0x00, 0x00
        /*0020*/ 	.byte	0x00, 0x00, 0x00, 0x00


//--------------------- .nv.info._Z6kernelPi      --------------------------
	.section	.nv.info._Z6kernelPi,"",@"SHT_CUDA_INFO"
	.sectionflags	@""
	.align	4


	//----- nvinfo : EIATTR_CUDA_API_VERSION
	.align		4
        /*0000*/ 	.byte	0x04, 0x37
        /*0002*/ 	.short	(.L_7 - .L_6)
.L_6:
        /*0004*/ 	.word	0x00000082


	//----- nvinfo : EIATTR_KPARAM_INFO
	.align		4
.L_7:
        /*0008*/ 	.byte	0x04, 0x17
        /*000a*/ 	.short	(.L_9 - .L_8)
.L_8:
        /*000c*/ 	.word	0x00000000
        /*0010*/ 	.short	0x0000
        /*0012*/ 	.short	0x0000
        /*0014*/ 	.byte	0x00, 0xf5, 0x21, 0x00


	//----- nvinfo : EIATTR_SPARSE_MMA_MASK
	.align		4
.L_9:
        /*0018*/ 	.byte	0x03, 0x50
        /*001a*/ 	.short	0x0000


	//----- nvinfo : EIATTR_MAXREG_COUNT
	.align		4
        /*001c*/ 	.byte	0x03, 0x1b
        /*001e*/ 	.short	0x00ff


	//----- nvinfo : EIATTR_MERCURY_ISA_VERSION
	.align		4
        /*0020*/ 	.byte	0x03, 0x5f
        /*0022*/ 	.short	0x0101


	//----- nvinfo : EIATTR_VRC_CTA_INIT_COUNT
	.align		4
        /*0024*/ 	.byte	0x02, 0x4a
	.zero		1
	.zero		1


	//----- nvinfo : EIATTR_EXIT_INSTR_OFFSETS
	.align		4
        /*0028*/ 	.byte	0x04, 0x1c
        /*002a*/ 	.short	(.L_11 - .L_10)


	//   ....[0]....
.L_10:
        /*002c*/ 	.word	0x00000090


	//----- nvinfo : EIATTR_CBANK_PARAM_SIZE
	.align		4
.L_11:
        /*0030*/ 	.byte	0x03, 0x19
        /*0032*/ 	.short	0x0008


	//----- nvinfo : EIATTR_PARAM_CBANK
	.align		4
        /*0034*/ 	.byte	0x04, 0x0a
        /*0036*/ 	.short	(.L_13 - .L_12)
	.align		4
.L_12:
        /*0038*/ 	.word	index@(.nv.constant0._Z6kernelPi)
        /*003c*/ 	.short	0x0380
        /*003e*/ 	.short	0x0008


	//----- nvinfo : EIATTR_SW_WAR
	.align		4
.L_13:
        /*0040*/ 	.byte	0x04, 0x36
        /*0042*/ 	.short	(.L_15 - .L_14)
.L_14:
        /*0044*/ 	.word	0x00000008
.L_15:


//--------------------- .nv.callgraph             --------------------------
	.section	.nv.callgraph,"",@"SHT_CUDA_CALLGRAPH"
	.align	4
	.sectionentsize	8
	.align		4
        /*0000*/ 	.word	0x00000000
	.align		4
        /*0004*/ 	.word	0xffffffff
	.align		4
        /*0008*/ 	.word	0x00000000
	.align		4
        /*000c*/ 	.word	0xfffffffe
	.align		4
        /*0010*/ 	.word	0x00000000
	.align		4
        /*0014*/ 	.word	0xfffffffd
	.align		4
        /*0018*/ 	.word	0x00000000
	.align		4
        /*001c*/ 	.word	0xfffffffc


//--------------------- .text._Z6kernelPi         --------------------------
	.section	.text._Z6kernelPi,"ax",@progbits
	.align	128
        .global         _Z6kernelPi
        .type           _Z6kernelPi,@function
        .size           _Z6kernelPi,(.L_x_1 - _Z6kernelPi)
        .other          _Z6kernelPi,@"STO_CUDA_ENTRY STV_DEFAULT"
_Z6kernelPi:
.text._Z6kernelPi:
[----:B------:R-:W-:Y:S01]  /*0000*/  LDC R1, c[0x0][0x37c] ;  /* 0x0000df00ff017b82 */ /* 0x000fe20000000800 */
[----:B------:R-:W0:Y:S07]  /*0010*/  S2R R5, SR_TID.X ;  /* 0x0000000000057919 */ /* 0x000e2e0000002100 */
[----:B------:R-:W1:Y:S01]  /*0020*/  LDC.64 R2, c[0x0][0x380] ;  /* 0x0000e000ff027b82 */ /* 0x000e620000000a00 */
[----:B------:R-:W2:Y:S01]  /*0030*/  LDCU.64 UR4, c[0x0][0x358] ;  /* 0x00006b00ff0477ac */ /* 0x000ea20008000a00 */
[----:B------:R-:W0:Y:S02]  /*0040*/  S2R R0, SR_CTAID.X ;  /* 0x0000000000007919 */ /* 0x000e240000002500 */
[----:B0-----:R-:W-:-:S05]  /*0050*/  IADD3 R5, PT, PT, R5, R0, RZ ;  /* 0x0000000005057210 */ /* 0x001fca0007ffe0ff */
[----:B------:R-:W-:-:S04]  /*0060*/  IMAD R7, R0, 0x7, R5 ;  /* 0x0000000700077824 */ /* 0x000fc800078e0205 */
[----:B-1----:R-:W-:-:S05]  /*0070*/  IMAD.WIDE.U32 R2, R7, 0x4, R2 ;  /* 0x0000000407027825 */ /* 0x002fca00078e0002 */
[----:B--2---:R-:W-:Y:S01]  /*0080*/  STG.E desc[UR4][R2.64], R5 ;  /* 0x0000000502007986 */ /* 0x004fe2000c101904 */
[----:B------:R-:W-:Y:S05]  /*0090*/  EXIT ;  /* 0x000000000000794d */ /* 0x000fea0003800000 */
.L_x_0:
[----:B------:R-:W-:-:S00]  /*00a0*/  BRA `(.L_x_0) ;  /* 0xfffffffc00fc7947 */ /* 0x000fc0000383ffff */
[----:B------:R-:W-:-:S00]  /*00b0*/  NOP ;  /* 0x0000000000007918 */ /* 0x000fc00000000000 */
        /* <DEDUP_REMOVED lines=12> */
.L_x_1:


//--------------------- .nv.shared.reserved.0     --------------------------
	.section	.nv.shared.reserved.0,"aw",@nobits
	.weak		__nv_reservedSMEM_offset_0_alias
	.size		__nv_reservedSMEM_offset_0_alias, 0, 64
	.other		__nv_reservedSMEM_offset_0_alias,@"STO_CUDA_RESERVED_SHARED STV_DEFAULT"
__nv_reservedSMEM_offset_0_alias:
	.zero		0
	.zero		64


//--------------------- .nv.constant0._Z6kernelPi --------------------------
	.section	.nv.constant0._Z6kernelPi,"a",@progbits
	.sectionflags	@""
	.align	4
.nv.constant0._Z6kernelPi:
	.zero		904


//--------------------- SYMBOLS --------------------------

	.type		.nv.reservedSmem.offset0,@object
	.size		.nv.reservedSmem.offset0,0x4
